//
// Generated by NVIDIA NVVM Compiler
//
// Compiler Build ID: CL-36424714
// Cuda compilation tools, release 13.0, V13.0.88
// Based on NVVM 20.0.0
//

.version 9.0
.target sm_100
.address_size 64

	// .globl	_Z15transpose_naivePfPKfii

.visible .entry _Z15transpose_naivePfPKfii(
	.param .u64 .ptr .align 1 _Z15transpose_naivePfPKfii_param_0,
	.param .u64 .ptr .align 1 _Z15transpose_naivePfPKfii_param_1,
	.param .u32 _Z15transpose_naivePfPKfii_param_2,
	.param .u32 _Z15transpose_naivePfPKfii_param_3
)
{
	.reg .pred 	%p<4>;
	.reg .b32 	%r<13>;
	.reg .b32 	%f<2>;
	.reg .b64 	%rd<9>;

	ld.param.u64 	%rd1, [_Z15transpose_naivePfPKfii_param_0];
	ld.param.u64 	%rd2, [_Z15transpose_naivePfPKfii_param_1];
	ld.param.u32 	%r3, [_Z15transpose_naivePfPKfii_param_2];
	ld.param.u32 	%r4, [_Z15transpose_naivePfPKfii_param_3];
	mov.u32 	%r5, %ctaid.x;
	mov.u32 	%r6, %ctaid.y;
	mov.u32 	%r7, %tid.x;
	mov.u32 	%r8, %tid.y;
	mov.u32 	%r9, %ntid.y;
	mad.lo.s32 	%r1, %r6, %r9, %r8;
	mov.u32 	%r10, %ntid.x;
	mad.lo.s32 	%r2, %r5, %r10, %r7;
	setp.ge.s32 	%p1, %r1, %r3;
	setp.ge.s32 	%p2, %r2, %r4;
	or.pred  	%p3, %p1, %p2;
	@%p3 bra 	$L__BB0_2;
	cvta.to.global.u64 	%rd3, %rd2;
	cvta.to.global.u64 	%rd4, %rd1;
	mad.lo.s32 	%r11, %r4, %r1, %r2;
	mul.wide.s32 	%rd5, %r11, 4;
	add.s64 	%rd6, %rd3, %rd5;
	ld.global.f32 	%f1, [%rd6];
	mad.lo.s32 	%r12, %r3, %r2, %r1;
	mul.wide.s32 	%rd7, %r12, 4;
	add.s64 	%rd8, %rd4, %rd7;
	st.global.f32 	[%rd8], %f1;
$L__BB0_2:
	ret;

}


// ===== COMPILED SASS (sm_100) =====

	.target	sm_100

	.elftype	@"ET_EXEC"


//--------------------- .note.nv.tkinfo           --------------------------
	.section	.note.nv.tkinfo,"",@"SHT_NOTE"
	.sectionflags	@"SHF_NOTE_NV_TKINFO"
	.tkinfo
        /*0018*/ 	.word	0x00000002
        /*0030*/ 	.string	""
        /*0030*/ 	.string	"ptxas"
        /*0030*/ 	.string	"Cuda compilation tools, release 13.0, V13.0.88"
        /*0030*/ 	.string	"Build cuda_13.0.r13.0/compiler.36424714_0"
        /*0030*/ 	.string	"-arch sm_100 -m 64 "



//--------------------- .note.nv.cuinfo           --------------------------
	.section	.note.nv.cuinfo,"",@"SHT_NOTE"
	.sectionflags	@"SHF_NOTE_NV_CUINFO"
        /*0018*/ 	.short	0x0002
        /*001a*/ 	.short	0x0064
        /*001c*/ 	.short	0x0082
	.zero		2


//--------------------- .nv.info                  --------------------------
	.section	.nv.info,"",@"SHT_CUDA_INFO"
	.align	4


	//----- nvinfo : EIATTR_REGCOUNT
	.align		4
        /*0000*/ 	.byte	0x04, 0x2f
        /*0002*/ 	.short	(.L_1 - .L_0)
	.align		4
.L_0:
        /*0004*/ 	.word	index@(_Z15transpose_naivePfPKfii)
        /*0008*/ 	.word	0x0000000a


	//----- nvinfo : EIATTR_FRAME_SIZE
	.align		4
.L_1:
        /*000c*/ 	.byte	0x04, 0x11
        /*000e*/ 	.short	(.L_3 - .L_2)
	.align		4
.L_2:
        /*0010*/ 	.word	index@(_Z15transpose_naivePfPKfii)
        /*0014*/ 	.word	0x00000000


	//----- nvinfo : EIATTR_MIN_STACK_SIZE
	.align		4
.L_3:
        /*0018*/ 	.byte	0x04, 0x12
        /*001a*/ 	.short	(.L_5 - .L_4)
	.align		4
.L_4:
        /*001c*/ 	.word	index@(_Z15transpose_naivePfPKfii)
        /*0020*/ 	.word	0x00000000
.L_5:


//--------------------- .nv.compat                --------------------------
	.section	.nv.compat,"",@"SHT_CUDA_COMPAT_INFO"
	.align	4
        /*0000*/ 	.byte	0x02, 0x09, 0x00, 0x00, 0x02, 0x02, 0x01, 0x00, 0x02, 0x05, 0x05, 0x00, 0x03, 0x07, 0x01, 0x01
        /*0010*/ 	.byte	0x02, 0x03, 0x00, 0x00, 0x02, 0x06, 0x01, 0x00, 0x04, 0x0b, 0x08, 0x00, 0x09, 0x00, 0x00, 0x00
        /*0020*/ 	.byte	0x00, 0x00, 0x00, 0x00


//--------------------- .nv.info._Z15transpose_naivePfPKfii --------------------------
	.section	.nv.info._Z15transpose_naivePfPKfii,"",@"SHT_CUDA_INFO"
	.sectionflags	@""
	.align	4


	//----- nvinfo : EIATTR_CUDA_API_VERSION
	.align		4
        /*0000*/ 	.byte	0x04, 0x37
        /*0002*/ 	.short	(.L_7 - .L_6)
.L_6:
        /*0004*/ 	.word	0x00000082


	//----- nvinfo : EIATTR_KPARAM_INFO
	.align		4
.L_7:
        /*0008*/ 	.byte	0x04, 0x17
        /*000a*/ 	.short	(.L_9 - .L_8)
.L_8:
        /*000c*/ 	.word	0x00000000
        /*0010*/ 	.short	0x0003
        /*0012*/ 	.short	0x0014
        /*0014*/ 	.byte	0x00, 0xf0, 0x11, 0x00


	//----- nvinfo : EIATTR_KPARAM_INFO
	.align		4
.L_9:
        /*0018*/ 	.byte	0x04, 0x17
        /*001a*/ 	.short	(.L_11 - .L_10)
.L_10:
        /*001c*/ 	.word	0x00000000
        /*0020*/ 	.short	0x0002
        /*0022*/ 	.short	0x0010
        /*0024*/ 	.byte	0x00, 0xf0, 0x11, 0x00


	//----- nvinfo : EIATTR_KPARAM_INFO
	.align		4
.L_11:
        /*0028*/ 	.byte	0x04, 0x17
        /*002a*/ 	.short	(.L_13 - .L_12)
.L_12:
        /*002c*/ 	.word	0x00000000
        /*0030*/ 	.short	0x0001
        /*0032*/ 	.short	0x0008
        /*0034*/ 	.byte	0x00, 0xf5, 0x21, 0x00


	//----- nvinfo : EIATTR_KPARAM_INFO
	.align		4
.L_13:
        /*0038*/ 	.byte	0x04, 0x17
        /*003a*/ 	.short	(.L_15 - .L_14)
.L_14:
        /*003c*/ 	.word	0x00000000
        /*0040*/ 	.short	0x0000
        /*0042*/ 	.short	0x0000
        /*0044*/ 	.byte	0x00, 0xf5, 0x21, 0x00


	//----- nvinfo : EIATTR_SPARSE_MMA_MASK
	.align		4
.L_15:
        /*0048*/ 	.byte	0x03, 0x50
        /*004a*/ 	.short	0x0000


	//----- nvinfo : EIATTR_MAXREG_COUNT
	.align		4
        /*004c*/ 	.byte	0x03, 0x1b
        /*004e*/ 	.short	0x00ff


	//----- nvinfo : EIATTR_MERCURY_ISA_VERSION
	.align		4
        /*0050*/ 	.byte	0x03, 0x5f
        /*0052*/ 	.short	0x0101


	//----- nvinfo : EIATTR_VRC_CTA_INIT_COUNT
	.align		4
        /*0054*/ 	.byte	0x02, 0x4a
	.zero		1
	.zero		1


	//----- nvinfo : EIATTR_EXIT_INSTR_OFFSETS
	.align		4
        /*0058*/ 	.byte	0x04, 0x1c
        /*005a*/ 	.short	(.L_17 - .L_16)


	//   ....[0]....
.L_16:
        /*005c*/ 	.word	0x000000c0


	//   ....[1]....
        /*0060*/ 	.word	0x00000160


	//----- nvinfo : EIATTR_CBANK_PARAM_SIZE
	.align		4
.L_17:
        /*0064*/ 	.byte	0x03, 0x19
        /*0066*/ 	.short	0x0018


	//----- nvinfo : EIATTR_PARAM_CBANK
	.align		4
        /*0068*/ 	.byte	0x04, 0x0a
        /*006a*/ 	.short	(.L_19 - .L_18)
	.align		4
.L_18:
        /*006c*/ 	.word	index@(.nv.constant0._Z15transpose_naivePfPKfii)
        /*0070*/ 	.short	0x0380
        /*0072*/ 	.short	0x0018


	//----- nvinfo : EIATTR_SW_WAR
	.align		4
.L_19:
        /*0074*/ 	.byte	0x04, 0x36
        /*0076*/ 	.short	(.L_21 - .L_20)
.L_20:
        /*0078*/ 	.word	0x00000008
.L_21:


//--------------------- .nv.callgraph             --------------------------
	.section	.nv.callgraph,"",@"SHT_CUDA_CALLGRAPH"
	.align	4
	.sectionentsize	8
	.align		4
        /*0000*/ 	.word	0x00000000
	.align		4
        /*0004*/ 	.word	0xffffffff
	.align		4
        /*0008*/ 	.word	0x00000000
	.align		4
        /*000c*/ 	.word	0xfffffffe
	.align		4
        /*0010*/ 	.word	0x00000000
	.align		4
        /*0014*/ 	.word	0xfffffffd
	.align		4
        /*0018*/ 	.word	0x00000000
	.align		4
        /*001c*/ 	.word	0xfffffffc


//--------------------- .text._Z15transpose_naivePfPKfii --------------------------
	.section	.text._Z15transpose_naivePfPKfii,"ax",@progbits
	.align	128
        .global         _Z15transpose_naivePfPKfii
        .type           _Z15transpose_naivePfPKfii,@function
        .size           _Z15transpose_naivePfPKfii,(.L_x_1 - _Z15transpose_naivePfPKfii)
        .other          _Z15transpose_naivePfPKfii,@"STO_CUDA_ENTRY STV_DEFAULT"
_Z15transpose_naivePfPKfii:
.text._Z15transpose_naivePfPKfii:
[----:B------:R-:W-:Y:S01]  /*0000*/  LDC R1, c[0x0][0x37c] ;  /* 0x0000df00ff017b82 */ /* 0x000fe20000000800 */
[----:B------:R-:W0:Y:S07]  /*0010*/  S2R R7, SR_TID.X ;  /* 0x0000000000077919 */ /* 0x000e2e0000002100 */
[----:B------:R-:W1:Y:S01]  /*0020*/  LDC R3, c[0x0][0x364] ;  /* 0x0000d900ff037b82 */ /* 0x000e620000000800 */
[----:B------:R-:W2:Y:S01]  /*0030*/  LDCU.64 UR6, c[0x0][0x390] ;  /* 0x00007200ff0677ac */ /* 0x000ea20008000a00 */
[----:B------:R-:W1:Y:S06]  /*0040*/  S2R R0, SR_TID.Y ;  /* 0x0000000000007919 */ /* 0x000e6c0000002200 */
[----:B------:R-:W0:Y:S08]  /*0050*/  S2UR UR4, SR_CTAID.X ;  /* 0x00000000000479c3 */ /* 0x000e300000002500 */
[----:B------:R-:W0:Y:S08]  /*0060*/  LDC R2, c[0x0][0x360] ;  /* 0x0000d800ff027b82 */ /* 0x000e300000000800 */
[----:B------:R-:W1:Y:S01]  /*0070*/  S2UR UR5, SR_CTAID.Y ;  /* 0x00000000000579c3 */ /* 0x000e620000002600 */
[----:B0-----:R-:W-:-:S05]  /*0080*/  IMAD R7, R2, UR4, R7 ;  /* 0x0000000402077c24 */ /* 0x001fca000f8e0207 */
[----:B--2---:R-:W-:Y:S01]  /*0090*/  ISETP.GE.AND P0, PT, R7, UR7, PT ;  /* 0x0000000707007c0c */ /* 0x004fe2000bf06270 */
[----:B-1----:R-:W-:-:S05]  /*00a0*/  IMAD R0, R3, UR5, R0 ;  /* 0x0000000503007c24 */ /* 0x002fca000f8e0200 */
[----:B------:R-:W-:-:S13]  /*00b0*/  ISETP.GE.OR P0, PT, R0, UR6, P0 ;  /* 0x0000000600007c0c */ /* 0x000fda0008706670 */
[----:B------:R-:W-:Y:S05]  /*00c0*/  @P0 EXIT ;  /* 0x000000000000094d */ /* 0x000fea0003800000 */
[----:B------:R-:W0:Y:S01]  /*00d0*/  LDC.64 R2, c[0x0][0x388] ;  /* 0x0000e200ff027b82 */ /* 0x000e220000000a00 */
[----:B------:R-:W1:Y:S01]  /*00e0*/  LDCU.64 UR4, c[0x0][0x358] ;  /* 0x00006b00ff0477ac */ /* 0x000e620008000a00 */
[----:B------:R-:W-:-:S04]  /*00f0*/  IMAD R5, R0, UR7, R7 ;  /* 0x0000000700057c24 */ /* 0x000fc8000f8e0207 */
[----:B0-----:R-:W-:Y:S02]  /*0100*/  IMAD.WIDE R2, R5, 0x4, R2 ;  /* 0x0000000405027825 */ /* 0x001fe400078e0202 */
[----:B------:R-:W0:Y:S04]  /*0110*/  LDC.64 R4, c[0x0][0x380] ;  /* 0x0000e000ff047b82 */ /* 0x000e280000000a00 */
[----:B-1----:R-:W2:Y:S01]  /*0120*/  LDG.E R3, desc[UR4][R2.64] ;  /* 0x0000000402037981 */ /* 0x002ea2000c1e1900 */
[----:B------:R-:W-:-:S04]  /*0130*/  IMAD R7, R7, UR6, R0 ;  /* 0x0000000607077c24 */ /* 0x000fc8000f8e0200 */
[----:B0-----:R-:W-:-:S05]  /*0140*/  IMAD.WIDE R4, R7, 0x4, R4 ;  /* 0x0000000407047825 */ /* 0x001fca00078e0204 */
[----:B--2---:R-:W-:Y:S01]  /*0150*/  STG.E desc[UR4][R4.64], R3 ;  /* 0x0000000304007986 */ /* 0x004fe2000c101904 */
[----:B------:R-:W-:Y:S05]  /*0160*/  EXIT ;  /* 0x000000000000794d */ /* 0x000fea0003800000 */
.L_x_0:
[----:B------:R-:W-:-:S00]  /*0170*/  BRA `(.L_x_0) ;  /* 0xfffffffc00fc7947 */ /* 0x000fc0000383ffff */
[----:B------:R-:W-:-:S00]  /*0180*/  NOP ;  /* 0x0000000000007918 */ /* 0x000fc00000000000 */
[----:B------:R-:W-:-:S00]  /*0190*/  NOP ;  /* 0x0000000000007918 */ /* 0x000fc00000000000 */
[----:B------:R-:W-:-:S00]  /*01a0*/  NOP ;  /* 0x0000000000007918 */ /* 0x000fc00000000000 */
[----:B------:R-:W-:-:S00]  /*01b0*/  NOP ;  /* 0x0000000000007918 */ /* 0x000fc00000000000 */
[----:B------:R-:W-:-:S00]  /*01c0*/  NOP ;  /* 0x0000000000007918 */ /* 0x000fc00000000000 */
[----:B------:R-:W-:-:S00]  /*01d0*/  NOP ;  /* 0x0000000000007918 */ /* 0x000fc00000000000 */
[----:B------:R-:W-:-:S00]  /*01e0*/  NOP ;  /* 0x0000000000007918 */ /* 0x000fc00000000000 */
[----:B------:R-:W-:-:S00]  /*01f0*/  NOP ;  /* 0x0000000000007918 */ /* 0x000fc00000000000 */
.L_x_1:


//--------------------- .nv.shared.reserved.0     --------------------------
	.section	.nv.shared.reserved.0,"aw",@nobits
	.weak		__nv_reservedSMEM_offset_0_alias
	.size		__nv_reservedSMEM_offset_0_alias, 0, 64
	.other		__nv_reservedSMEM_offset_0_alias,@"STO_CUDA_RESERVED_SHARED STV_DEFAULT"
__nv_reservedSMEM_offset_0_alias:
	.zero		0
	.zero		64


//--------------------- .nv.constant0._Z15transpose_naivePfPKfii --------------------------
	.section	.nv.constant0._Z15transpose_naivePfPKfii,"a",@progbits
	.sectionflags	@""
	.align	4
.nv.constant0._Z15transpose_naivePfPKfii:
	.zero		920


//--------------------- SYMBOLS --------------------------

	.type		.nv.reservedSmem.offset0,@object
	.size		.nv.reservedSmem.offset0,0x4
